//
// Generated by NVIDIA NVVM Compiler
//
// Compiler Build ID: CL-36424714
// Cuda compilation tools, release 13.0, V13.0.88
// Based on NVVM 20.0.0
//

.version 9.0
.target sm_100
.address_size 64

	// .globl	_Z20MatrixMultiplicationPiS_S_

.visible .entry _Z20MatrixMultiplicationPiS_S_(
	.param .u64 .ptr .align 1 _Z20MatrixMultiplicationPiS_S__param_0,
	.param .u64 .ptr .align 1 _Z20MatrixMultiplicationPiS_S__param_1,
	.param .u64 .ptr .align 1 _Z20MatrixMultiplicationPiS_S__param_2
)
{
	.reg .b32 	%r<14>;
	.reg .b64 	%rd<11>;

	ld.param.u64 	%rd1, [_Z20MatrixMultiplicationPiS_S__param_0];
	ld.param.u64 	%rd2, [_Z20MatrixMultiplicationPiS_S__param_1];
	ld.param.u64 	%rd3, [_Z20MatrixMultiplicationPiS_S__param_2];
	cvta.to.global.u64 	%rd4, %rd3;
	cvta.to.global.u64 	%rd5, %rd2;
	cvta.to.global.u64 	%rd6, %rd1;
	mov.u32 	%r1, %tid.y;
	mov.u32 	%r2, %ctaid.y;
	mov.u32 	%r3, %ntid.y;
	mad.lo.s32 	%r4, %r2, %r3, %r1;
	mov.u32 	%r5, %tid.x;
	mov.u32 	%r6, %ctaid.x;
	mov.u32 	%r7, %ntid.x;
	mad.lo.s32 	%r8, %r6, %r7, %r5;
	shl.b32 	%r9, %r4, 10;
	add.s32 	%r10, %r9, %r8;
	mul.wide.s32 	%rd7, %r10, 4;
	add.s64 	%rd8, %rd6, %rd7;
	ld.global.u32 	%r11, [%rd8];
	add.s64 	%rd9, %rd5, %rd7;
	ld.global.u32 	%r12, [%rd9];
	mul.lo.s32 	%r13, %r12, %r11;
	add.s64 	%rd10, %rd4, %rd7;
	st.global.u32 	[%rd10], %r13;
	ret;

}


// ===== COMPILED SASS (sm_100) =====

	.target	sm_100

	.elftype	@"ET_EXEC"


//--------------------- .note.nv.tkinfo           --------------------------
	.section	.note.nv.tkinfo,"",@"SHT_NOTE"
	.sectionflags	@"SHF_NOTE_NV_TKINFO"
	.tkinfo
        /*0018*/ 	.word	0x00000002
        /*0030*/ 	.string	""
        /*0030*/ 	.string	"ptxas"
        /*0030*/ 	.string	"Cuda compilation tools, release 13.0, V13.0.88"
        /*0030*/ 	.string	"Build cuda_13.0.r13.0/compiler.36424714_0"
        /*0030*/ 	.string	"-arch sm_100 -m 64 "



//--------------------- .note.nv.cuinfo           --------------------------
	.section	.note.nv.cuinfo,"",@"SHT_NOTE"
	.sectionflags	@"SHF_NOTE_NV_CUINFO"
        /*0018*/ 	.short	0x0002
        /*001a*/ 	.short	0x0064
        /*001c*/ 	.short	0x0082
	.zero		2


//--------------------- .nv.info                  --------------------------
	.section	.nv.info,"",@"SHT_CUDA_INFO"
	.align	4


	//----- nvinfo : EIATTR_REGCOUNT
	.align		4
        /*0000*/ 	.byte	0x04, 0x2f
        /*0002*/ 	.short	(.L_1 - .L_0)
	.align		4
.L_0:
        /*0004*/ 	.word	index@(_Z20MatrixMultiplicationPiS_S_)
        /*0008*/ 	.word	0x0000000c


	//----- nvinfo : EIATTR_FRAME_SIZE
	.align		4
.L_1:
        /*000c*/ 	.byte	0x04, 0x11
        /*000e*/ 	.short	(.L_3 - .L_2)
	.align		4
.L_2:
        /*0010*/ 	.word	index@(_Z20MatrixMultiplicationPiS_S_)
        /*0014*/ 	.word	0x00000000


	//----- nvinfo : EIATTR_MIN_STACK_SIZE
	.align		4
.L_3:
        /*0018*/ 	.byte	0x04, 0x12
        /*001a*/ 	.short	(.L_5 - .L_4)
	.align		4
.L_4:
        /*001c*/ 	.word	index@(_Z20MatrixMultiplicationPiS_S_)
        /*0020*/ 	.word	0x00000000
.L_5:


//--------------------- .nv.compat                --------------------------
	.section	.nv.compat,"",@"SHT_CUDA_COMPAT_INFO"
	.align	4
        /*0000*/ 	.byte	0x02, 0x09, 0x00, 0x00, 0x02, 0x02, 0x01, 0x00, 0x02, 0x05, 0x05, 0x00, 0x03, 0x07, 0x01, 0x01
        /*0010*/ 	.byte	0x02, 0x03, 0x00, 0x00, 0x02, 0x06, 0x01, 0x00, 0x04, 0x0b, 0x08, 0x00, 0x09, 0x00, 0x00, 0x00
        /*0020*/ 	.byte	0x00, 0x00, 0x00, 0x00


//--------------------- .nv.info._Z20MatrixMultiplicationPiS_S_ --------------------------
	.section	.nv.info._Z20MatrixMultiplicationPiS_S_,"",@"SHT_CUDA_INFO"
	.sectionflags	@""
	.align	4


	//----- nvinfo : EIATTR_CUDA_API_VERSION
	.align		4
        /*0000*/ 	.byte	0x04, 0x37
        /*0002*/ 	.short	(.L_7 - .L_6)
.L_6:
        /*0004*/ 	.word	0x00000082


	//----- nvinfo : EIATTR_KPARAM_INFO
	.align		4
.L_7:
        /*0008*/ 	.byte	0x04, 0x17
        /*000a*/ 	.short	(.L_9 - .L_8)
.L_8:
        /*000c*/ 	.word	0x00000000
        /*0010*/ 	.short	0x0002
        /*0012*/ 	.short	0x0010
        /*0014*/ 	.byte	0x00, 0xf5, 0x21, 0x00


	//----- nvinfo : EIATTR_KPARAM_INFO
	.align		4
.L_9:
        /*0018*/ 	.byte	0x04, 0x17
        /*001a*/ 	.short	(.L_11 - .L_10)
.L_10:
        /*001c*/ 	.word	0x00000000
        /*0020*/ 	.short	0x0001
        /*0022*/ 	.short	0x0008
        /*0024*/ 	.byte	0x00, 0xf5, 0x21, 0x00


	//----- nvinfo : EIATTR_KPARAM_INFO
	.align		4
.L_11:
        /*0028*/ 	.byte	0x04, 0x17
        /*002a*/ 	.short	(.L_13 - .L_12)
.L_12:
        /*002c*/ 	.word	0x00000000
        /*0030*/ 	.short	0x0000
        /*0032*/ 	.short	0x0000
        /*0034*/ 	.byte	0x00, 0xf5, 0x21, 0x00


	//----- nvinfo : EIATTR_SPARSE_MMA_MASK
	.align		4
.L_13:
        /*0038*/ 	.byte	0x03, 0x50
        /*003a*/ 	.short	0x0000


	//----- nvinfo : EIATTR_MAXREG_COUNT
	.align		4
        /*003c*/ 	.byte	0x03, 0x1b
        /*003e*/ 	.short	0x00ff


	//----- nvinfo : EIATTR_MERCURY_ISA_VERSION
	.align		4
        /*0040*/ 	.byte	0x03, 0x5f
        /*0042*/ 	.short	0x0101


	//----- nvinfo : EIATTR_VRC_CTA_INIT_COUNT
	.align		4
        /*0044*/ 	.byte	0x02, 0x4a
	.zero		1
	.zero		1


	//----- nvinfo : EIATTR_EXIT_INSTR_OFFSETS
	.align		4
        /*0048*/ 	.byte	0x04, 0x1c
        /*004a*/ 	.short	(.L_15 - .L_14)


	//   ....[0]....
.L_14:
        /*004c*/ 	.word	0x00000150


	//----- nvinfo : EIATTR_CBANK_PARAM_SIZE
	.align		4
.L_15:
        /*0050*/ 	.byte	0x03, 0x19
        /*0052*/ 	.short	0x0018


	//----- nvinfo : EIATTR_PARAM_CBANK
	.align		4
        /*0054*/ 	.byte	0x04, 0x0a
        /*0056*/ 	.short	(.L_17 - .L_16)
	.align		4
.L_16:
        /*0058*/ 	.word	index@(.nv.constant0._Z20MatrixMultiplicationPiS_S_)
        /*005c*/ 	.short	0x0380
        /*005e*/ 	.short	0x0018


	//----- nvinfo : EIATTR_SW_WAR
	.align		4
.L_17:
        /*0060*/ 	.byte	0x04, 0x36
        /*0062*/ 	.short	(.L_19 - .L_18)
.L_18:
        /*0064*/ 	.word	0x00000008
.L_19:


//--------------------- .nv.callgraph             --------------------------
	.section	.nv.callgraph,"",@"SHT_CUDA_CALLGRAPH"
	.align	4
	.sectionentsize	8
	.align		4
        /*0000*/ 	.word	0x00000000
	.align		4
        /*0004*/ 	.word	0xffffffff
	.align		4
        /*0008*/ 	.word	0x00000000
	.align		4
        /*000c*/ 	.word	0xfffffffe
	.align		4
        /*0010*/ 	.word	0x00000000
	.align		4
        /*0014*/ 	.word	0xfffffffd
	.align		4
        /*0018*/ 	.word	0x00000000
	.align		4
        /*001c*/ 	.word	0xfffffffc


//--------------------- .text._Z20MatrixMultiplicationPiS_S_ --------------------------
	.section	.text._Z20MatrixMultiplicationPiS_S_,"ax",@progbits
	.align	128
        .global         _Z20MatrixMultiplicationPiS_S_
        .type           _Z20MatrixMultiplicationPiS_S_,@function
        .size           _Z20MatrixMultiplicationPiS_S_,(.L_x_1 - _Z20MatrixMultiplicationPiS_S_)
        .other          _Z20MatrixMultiplicationPiS_S_,@"STO_CUDA_ENTRY STV_DEFAULT"
_Z20MatrixMultiplicationPiS_S_:
.text._Z20MatrixMultiplicationPiS_S_:
[----:B------:R-:W-:Y:S01]  /*0000*/  LDC R1, c[0x0][0x37c] ;  /* 0x0000df00ff017b82 */ /* 0x000fe20000000800 */
[----:B------:R-:W0:Y:S07]  /*0010*/  S2R R0, SR_TID.Y ;  /* 0x0000000000007919 */ /* 0x000e2e0000002200 */
[----:B------:R-:W0:Y:S01]  /*0020*/  S2UR UR6, SR_CTAID.Y ;  /* 0x00000000000679c3 */ /* 0x000e220000002600 */
[----:B------:R-:W1:Y:S01]  /*0030*/  LDCU.64 UR4, c[0x0][0x358] ;  /* 0x00006b00ff0477ac */ /* 0x000e620008000a00 */
[----:B------:R-:W2:Y:S06]  /*0040*/  S2R R6, SR_TID.X ;  /* 0x0000000000067919 */ /* 0x000eac0000002100 */
[----:B------:R-:W0:Y:S08]  /*0050*/  LDC R7, c[0x0][0x364] ;  /* 0x0000d900ff077b82 */ /* 0x000e300000000800 */
[----:B------:R-:W2:Y:S08]  /*0060*/  S2UR UR7, SR_CTAID.X ;  /* 0x00000000000779c3 */ /* 0x000eb00000002500 */
[----:B------:R-:W2:Y:S08]  /*0070*/  LDC R9, c[0x0][0x360] ;  /* 0x0000d800ff097b82 */ /* 0x000eb00000000800 */
[----:B------:R-:W3:Y:S01]  /*0080*/  LDC.64 R2, c[0x0][0x380] ;  /* 0x0000e000ff027b82 */ /* 0x000ee20000000a00 */
[----:B0-----:R-:W-:-:S07]  /*0090*/  IMAD R0, R7, UR6, R0 ;  /* 0x0000000607007c24 */ /* 0x001fce000f8e0200 */
[----:B------:R-:W0:Y:S01]  /*00a0*/  LDC.64 R4, c[0x0][0x388] ;  /* 0x0000e200ff047b82 */ /* 0x000e220000000a00 */
[----:B--2---:R-:W-:-:S05]  /*00b0*/  IMAD R7, R9, UR7, R6 ;  /* 0x0000000709077c24 */ /* 0x004fca000f8e0206 */
[----:B------:R-:W-:Y:S02]  /*00c0*/  LEA R9, R0, R7, 0xa ;  /* 0x0000000700097211 */ /* 0x000fe400078e50ff */
[----:B------:R-:W2:Y:S03]  /*00d0*/  LDC.64 R6, c[0x0][0x390] ;  /* 0x0000e400ff067b82 */ /* 0x000ea60000000a00 */
[----:B---3--:R-:W-:-:S04]  /*00e0*/  IMAD.WIDE R2, R9, 0x4, R2 ;  /* 0x0000000409027825 */ /* 0x008fc800078e0202 */
[C---:B0-----:R-:W-:Y:S02]  /*00f0*/  IMAD.WIDE R4, R9.reuse, 0x4, R4 ;  /* 0x0000000409047825 */ /* 0x041fe400078e0204 */
[----:B-1----:R-:W3:Y:S04]  /*0100*/  LDG.E R2, desc[UR4][R2.64] ;  /* 0x0000000402027981 */ /* 0x002ee8000c1e1900 */
[----:B------:R-:W3:Y:S01]  /*0110*/  LDG.E R5, desc[UR4][R4.64] ;  /* 0x0000000404057981 */ /* 0x000ee2000c1e1900 */
[----:B--2---:R-:W-:-:S04]  /*0120*/  IMAD.WIDE R6, R9, 0x4, R6 ;  /* 0x0000000409067825 */ /* 0x004fc800078e0206 */
[----:B---3--:R-:W-:-:S05]  /*0130*/  IMAD R9, R2, R5, RZ ;  /* 0x0000000502097224 */ /* 0x008fca00078e02ff */
[----:B------:R-:W-:Y:S01]  /*0140*/  STG.E desc[UR4][R6.64], R9 ;  /* 0x0000000906007986 */ /* 0x000fe2000c101904 */
[----:B------:R-:W-:Y:S05]  /*0150*/  EXIT ;  /* 0x000000000000794d */ /* 0x000fea0003800000 */
.L_x_0:
[----:B------:R-:W-:-:S00]  /*0160*/  BRA `(.L_x_0) ;  /* 0xfffffffc00fc7947 */ /* 0x000fc0000383ffff */
[----:B------:R-:W-:-:S00]  /*0170*/  NOP ;  /* 0x0000000000007918 */ /* 0x000fc00000000000 */
        /* <DEDUP_REMOVED lines=8> */
.L_x_1:


//--------------------- .nv.shared.reserved.0     --------------------------
	.section	.nv.shared.reserved.0,"aw",@nobits
	.weak		__nv_reservedSMEM_offset_0_alias
	.size		__nv_reservedSMEM_offset_0_alias, 0, 64
	.other		__nv_reservedSMEM_offset_0_alias,@"STO_CUDA_RESERVED_SHARED STV_DEFAULT"
__nv_reservedSMEM_offset_0_alias:
	.zero		0
	.zero		64


//--------------------- .nv.constant0._Z20MatrixMultiplicationPiS_S_ --------------------------
	.section	.nv.constant0._Z20MatrixMultiplicationPiS_S_,"a",@progbits
	.sectionflags	@""
	.align	4
.nv.constant0._Z20MatrixMultiplicationPiS_S_:
	.zero		920


//--------------------- SYMBOLS --------------------------

	.type		.nv.reservedSmem.offset0,@object
	.size		.nv.reservedSmem.offset0,0x4
